//
// Generated by NVIDIA NVVM Compiler
//
// Compiler Build ID: CL-36424714
// Cuda compilation tools, release 13.0, V13.0.88
// Based on NVVM 20.0.0
//

.version 9.0
.target sm_100
.address_size 64

	// .globl	_Z6invertPdS_PKi

.visible .entry _Z6invertPdS_PKi(
	.param .u64 .ptr .align 1 _Z6invertPdS_PKi_param_0,
	.param .u64 .ptr .align 1 _Z6invertPdS_PKi_param_1,
	.param .u64 .ptr .align 1 _Z6invertPdS_PKi_param_2
)
{
	.reg .pred 	%p<27>;
	.reg .b32 	%r<50>;
	.reg .b64 	%rd<38>;
	.reg .b64 	%fd<22>;

	ld.param.u64 	%rd4, [_Z6invertPdS_PKi_param_0];
	ld.param.u64 	%rd5, [_Z6invertPdS_PKi_param_1];
	ld.param.u64 	%rd6, [_Z6invertPdS_PKi_param_2];
	cvta.to.global.u64 	%rd1, %rd4;
	cvta.to.global.u64 	%rd2, %rd5;
	cvta.to.global.u64 	%rd3, %rd6;
	ld.global.u32 	%r45, [%rd3];
	setp.lt.s32 	%p1, %r45, 1;
	@%p1 bra 	$L__BB0_15;
	mov.u32 	%r16, %ctaid.x;
	mov.u32 	%r17, %ntid.x;
	mov.u32 	%r18, %tid.x;
	mad.lo.s32 	%r2, %r16, %r17, %r18;
	mov.u32 	%r19, %ctaid.y;
	mov.u32 	%r20, %ntid.y;
	mov.u32 	%r21, %tid.y;
	mad.lo.s32 	%r3, %r19, %r20, %r21;
	mov.b32 	%r47, 0;
$L__BB0_2:
	setp.ge.s32 	%p2, %r2, %r45;
	@%p2 bra 	$L__BB0_5;
	setp.eq.s32 	%p3, %r2, %r3;
	setp.ge.s32 	%p4, %r3, %r45;
	setp.ne.s32 	%p5, %r2, %r47;
	or.pred  	%p6, %p5, %p3;
	or.pred  	%p7, %p4, %p6;
	@%p7 bra 	$L__BB0_5;
	mul.lo.s32 	%r22, %r45, %r2;
	add.s32 	%r23, %r22, %r3;
	mul.wide.s32 	%rd7, %r23, 8;
	add.s64 	%rd8, %rd1, %rd7;
	ld.global.f64 	%fd1, [%rd8];
	add.s32 	%r24, %r22, %r2;
	mul.wide.s32 	%rd9, %r24, 8;
	add.s64 	%rd10, %rd2, %rd9;
	ld.global.f64 	%fd2, [%rd10];
	div.rn.f64 	%fd3, %fd1, %fd2;
	st.global.f64 	[%rd8], %fd3;
	ld.global.u32 	%r25, [%rd3];
	mul.lo.s32 	%r26, %r25, %r2;
	add.s32 	%r27, %r26, %r3;
	mul.wide.s32 	%rd11, %r27, 8;
	add.s64 	%rd12, %rd2, %rd11;
	ld.global.f64 	%fd4, [%rd12];
	add.s32 	%r28, %r26, %r2;
	mul.wide.s32 	%rd13, %r28, 8;
	add.s64 	%rd14, %rd2, %rd13;
	ld.global.f64 	%fd5, [%rd14];
	div.rn.f64 	%fd6, %fd4, %fd5;
	st.global.f64 	[%rd12], %fd6;
$L__BB0_5:
	setp.ne.s32 	%p8, %r2, %r3;
	bar.sync 	0;
	ld.global.u32 	%r7, [%rd3];
	setp.ge.s32 	%p9, %r2, %r7;
	setp.ne.s32 	%p10, %r2, %r47;
	or.pred  	%p11, %p8, %p10;
	or.pred  	%p12, %p9, %p11;
	@%p12 bra 	$L__BB0_7;
	mad.lo.s32 	%r29, %r7, %r2, %r2;
	mul.wide.s32 	%rd15, %r29, 8;
	add.s64 	%rd16, %rd1, %rd15;
	ld.global.f64 	%fd7, [%rd16];
	add.s64 	%rd17, %rd2, %rd15;
	ld.global.f64 	%fd8, [%rd17];
	div.rn.f64 	%fd9, %fd7, %fd8;
	st.global.f64 	[%rd16], %fd9;
	ld.global.u32 	%r30, [%rd3];
	mad.lo.s32 	%r31, %r30, %r2, %r2;
	mul.wide.s32 	%rd18, %r31, 8;
	add.s64 	%rd19, %rd2, %rd18;
	ld.global.f64 	%fd10, [%rd19];
	div.rn.f64 	%fd11, %fd10, %fd10;
	st.global.f64 	[%rd19], %fd11;
$L__BB0_7:
	bar.sync 	0;
	ld.global.u32 	%r8, [%rd3];
	setp.ge.s32 	%p13, %r2, %r8;
	@%p13 bra 	$L__BB0_11;
	setp.ge.s32 	%p14, %r3, %r8;
	setp.eq.s32 	%p15, %r2, %r47;
	or.pred  	%p16, %p15, %p14;
	@%p16 bra 	$L__BB0_11;
	mad.lo.s32 	%r32, %r8, %r47, %r3;
	mul.wide.s32 	%rd20, %r32, 8;
	add.s64 	%rd21, %rd1, %rd20;
	ld.global.f64 	%fd12, [%rd21];
	mul.lo.s32 	%r33, %r8, %r2;
	add.s32 	%r34, %r33, %r47;
	mul.wide.s32 	%rd22, %r34, 8;
	add.s64 	%rd23, %rd2, %rd22;
	ld.global.f64 	%fd13, [%rd23];
	mul.f64 	%fd14, %fd12, %fd13;
	add.s32 	%r35, %r33, %r3;
	mul.wide.s32 	%rd24, %r35, 8;
	add.s64 	%rd25, %rd1, %rd24;
	ld.global.f64 	%fd15, [%rd25];
	sub.f64 	%fd16, %fd15, %fd14;
	st.global.f64 	[%rd25], %fd16;
	setp.eq.s32 	%p17, %r3, %r47;
	@%p17 bra 	$L__BB0_11;
	ld.global.u32 	%r36, [%rd3];
	mad.lo.s32 	%r37, %r36, %r47, %r3;
	mul.wide.s32 	%rd26, %r37, 8;
	add.s64 	%rd27, %rd2, %rd26;
	ld.global.f64 	%fd17, [%rd27];
	mul.lo.s32 	%r38, %r36, %r2;
	add.s32 	%r39, %r38, %r47;
	mul.wide.s32 	%rd28, %r39, 8;
	add.s64 	%rd29, %rd2, %rd28;
	ld.global.f64 	%fd18, [%rd29];
	mul.f64 	%fd19, %fd17, %fd18;
	add.s32 	%r40, %r38, %r3;
	mul.wide.s32 	%rd30, %r40, 8;
	add.s64 	%rd31, %rd2, %rd30;
	ld.global.f64 	%fd20, [%rd31];
	sub.f64 	%fd21, %fd20, %fd19;
	st.global.f64 	[%rd31], %fd21;
$L__BB0_11:
	bar.sync 	0;
	ld.global.u32 	%r45, [%rd3];
	setp.ge.s32 	%p18, %r2, %r45;
	@%p18 bra 	$L__BB0_14;
	setp.ge.s32 	%p19, %r3, %r45;
	setp.eq.s32 	%p20, %r2, %r47;
	or.pred  	%p21, %p20, %p19;
	setp.ne.s32 	%p22, %r3, %r47;
	or.pred  	%p23, %p22, %p21;
	@%p23 bra 	$L__BB0_14;
	mad.lo.s32 	%r41, %r45, %r2, %r3;
	mul.wide.s32 	%rd32, %r41, 8;
	add.s64 	%rd33, %rd2, %rd32;
	mov.b64 	%rd34, 0;
	st.global.u64 	[%rd33], %rd34;
	ld.global.u32 	%r45, [%rd3];
$L__BB0_14:
	add.s32 	%r47, %r47, 1;
	setp.lt.s32 	%p24, %r47, %r45;
	@%p24 bra 	$L__BB0_2;
$L__BB0_15:
	setp.eq.s32 	%p25, %r45, 0;
	@%p25 bra 	$L__BB0_18;
	mov.b32 	%r49, 0;
$L__BB0_17:
	mul.wide.u32 	%rd35, %r49, 8;
	add.s64 	%rd36, %rd2, %rd35;
	mov.b64 	%rd37, 4617315517961601024;
	st.global.u64 	[%rd36], %rd37;
	add.s32 	%r49, %r49, 1;
	ld.global.u32 	%r43, [%rd3];
	mul.lo.s32 	%r44, %r43, %r43;
	setp.lt.u32 	%p26, %r49, %r44;
	@%p26 bra 	$L__BB0_17;
$L__BB0_18:
	ret;

}


// ===== COMPILED SASS (sm_100) =====

	.target	sm_100

	.elftype	@"ET_EXEC"


//--------------------- .note.nv.tkinfo           --------------------------
	.section	.note.nv.tkinfo,"",@"SHT_NOTE"
	.sectionflags	@"SHF_NOTE_NV_TKINFO"
	.tkinfo
        /*0018*/ 	.word	0x00000002
        /*0030*/ 	.string	""
        /*0030*/ 	.string	"ptxas"
        /*0030*/ 	.string	"Cuda compilation tools, release 13.0, V13.0.88"
        /*0030*/ 	.string	"Build cuda_13.0.r13.0/compiler.36424714_0"
        /*0030*/ 	.string	"-arch sm_100 -m 64 "



//--------------------- .note.nv.cuinfo           --------------------------
	.section	.note.nv.cuinfo,"",@"SHT_NOTE"
	.sectionflags	@"SHF_NOTE_NV_CUINFO"
        /*0018*/ 	.short	0x0002
        /*001a*/ 	.short	0x0064
        /*001c*/ 	.short	0x0082
	.zero		2


//--------------------- .nv.info                  --------------------------
	.section	.nv.info,"",@"SHT_CUDA_INFO"
	.align	4


	//----- nvinfo : EIATTR_REGCOUNT
	.align		4
        /*0000*/ 	.byte	0x04, 0x2f
        /*0002*/ 	.short	(.L_1 - .L_0)
	.align		4
.L_0:
        /*0004*/ 	.word	index@(_Z6invertPdS_PKi)
        /*0008*/ 	.word	0x00000024


	//----- nvinfo : EIATTR_FRAME_SIZE
	.align		4
.L_1:
        /*000c*/ 	.byte	0x04, 0x11
        /*000e*/ 	.short	(.L_3 - .L_2)
	.align		4
.L_2:
        /*0010*/ 	.word	index@($__internal_0_$__cuda_sm20_div_rn_f64_full)
        /*0014*/ 	.word	0x00000000


	//----- nvinfo : EIATTR_FRAME_SIZE
	.align		4
.L_3:
        /*0018*/ 	.byte	0x04, 0x11
        /*001a*/ 	.short	(.L_5 - .L_4)
	.align		4
.L_4:
        /*001c*/ 	.word	index@(_Z6invertPdS_PKi)
        /*0020*/ 	.word	0x00000000


	//----- nvinfo : EIATTR_MIN_STACK_SIZE
	.align		4
.L_5:
        /*0024*/ 	.byte	0x04, 0x12
        /*0026*/ 	.short	(.L_7 - .L_6)
	.align		4
.L_6:
        /*0028*/ 	.word	index@(_Z6invertPdS_PKi)
        /*002c*/ 	.word	0x00000000
.L_7:


//--------------------- .nv.compat                --------------------------
	.section	.nv.compat,"",@"SHT_CUDA_COMPAT_INFO"
	.align	4
        /*0000*/ 	.byte	0x02, 0x09, 0x00, 0x00, 0x02, 0x02, 0x01, 0x00, 0x02, 0x05, 0x05, 0x00, 0x03, 0x07, 0x01, 0x01
        /*0010*/ 	.byte	0x02, 0x03, 0x00, 0x00, 0x02, 0x06, 0x01, 0x00, 0x04, 0x0b, 0x08, 0x00, 0x01, 0x00, 0x00, 0x00
        /*0020*/ 	.byte	0x00, 0x00, 0x00, 0x00


//--------------------- .nv.info._Z6invertPdS_PKi --------------------------
	.section	.nv.info._Z6invertPdS_PKi,"",@"SHT_CUDA_INFO"
	.sectionflags	@""
	.align	4


	//----- nvinfo : EIATTR_CUDA_API_VERSION
	.align		4
        /*0000*/ 	.byte	0x04, 0x37
        /*0002*/ 	.short	(.L_9 - .L_8)
.L_8:
        /*0004*/ 	.word	0x00000082


	//----- nvinfo : EIATTR_KPARAM_INFO
	.align		4
.L_9:
        /*0008*/ 	.byte	0x04, 0x17
        /*000a*/ 	.short	(.L_11 - .L_10)
.L_10:
        /*000c*/ 	.word	0x00000000
        /*0010*/ 	.short	0x0002
        /*0012*/ 	.short	0x0010
        /*0014*/ 	.byte	0x00, 0xf5, 0x21, 0x00


	//----- nvinfo : EIATTR_KPARAM_INFO
	.align		4
.L_11:
        /*0018*/ 	.byte	0x04, 0x17
        /*001a*/ 	.short	(.L_13 - .L_12)
.L_12:
        /*001c*/ 	.word	0x00000000
        /*0020*/ 	.short	0x0001
        /*0022*/ 	.short	0x0008
        /*0024*/ 	.byte	0x00, 0xf5, 0x21, 0x00


	//----- nvinfo : EIATTR_KPARAM_INFO
	.align		4
.L_13:
        /*0028*/ 	.byte	0x04, 0x17
        /*002a*/ 	.short	(.L_15 - .L_14)
.L_14:
        /*002c*/ 	.word	0x00000000
        /*0030*/ 	.short	0x0000
        /*0032*/ 	.short	0x0000
        /*0034*/ 	.byte	0x00, 0xf5, 0x21, 0x00


	//----- nvinfo : EIATTR_SPARSE_MMA_MASK
	.align		4
.L_15:
        /*0038*/ 	.byte	0x03, 0x50
        /*003a*/ 	.short	0x0000


	//----- nvinfo : EIATTR_MAXREG_COUNT
	.align		4
        /*003c*/ 	.byte	0x03, 0x1b
        /*003e*/ 	.short	0x00ff


	//----- nvinfo : EIATTR_NUM_BARRIERS
	.align		4
        /*0040*/ 	.byte	0x02, 0x4c
        /*0042*/ 	.byte	0x01
	.zero		1


	//----- nvinfo : EIATTR_MERCURY_ISA_VERSION
	.align		4
        /*0044*/ 	.byte	0x03, 0x5f
        /*0046*/ 	.short	0x0101


	//----- nvinfo : EIATTR_VRC_CTA_INIT_COUNT
	.align		4
        /*0048*/ 	.byte	0x02, 0x4a
	.zero		1
	.zero		1


	//----- nvinfo : EIATTR_EXIT_INSTR_OFFSETS
	.align		4
        /*004c*/ 	.byte	0x04, 0x1c
        /*004e*/ 	.short	(.L_17 - .L_16)


	//   ....[0]....
.L_16:
        /*0050*/ 	.word	0x00000c00


	//   ....[1]....
        /*0054*/ 	.word	0x00000cc0


	//----- nvinfo : EIATTR_CRS_STACK_SIZE
	.align		4
.L_17:
        /*0058*/ 	.byte	0x04, 0x1e
        /*005a*/ 	.short	(.L_19 - .L_18)
.L_18:
        /*005c*/ 	.word	0x00000000


	//----- nvinfo : EIATTR_CBANK_PARAM_SIZE
	.align		4
.L_19:
        /*0060*/ 	.byte	0x03, 0x19
        /*0062*/ 	.short	0x0018


	//----- nvinfo : EIATTR_PARAM_CBANK
	.align		4
        /*0064*/ 	.byte	0x04, 0x0a
        /*0066*/ 	.short	(.L_21 - .L_20)
	.align		4
.L_20:
        /*0068*/ 	.word	index@(.nv.constant0._Z6invertPdS_PKi)
        /*006c*/ 	.short	0x0380
        /*006e*/ 	.short	0x0018


	//----- nvinfo : EIATTR_SW_WAR
	.align		4
.L_21:
        /*0070*/ 	.byte	0x04, 0x36
        /*0072*/ 	.short	(.L_23 - .L_22)
.L_22:
        /*0074*/ 	.word	0x00000008
.L_23:


//--------------------- .nv.callgraph             --------------------------
	.section	.nv.callgraph,"",@"SHT_CUDA_CALLGRAPH"
	.align	4
	.sectionentsize	8
	.align		4
        /*0000*/ 	.word	0x00000000
	.align		4
        /*0004*/ 	.word	0xffffffff
	.align		4
        /*0008*/ 	.word	0x00000000
	.align		4
        /*000c*/ 	.word	0xfffffffe
	.align		4
        /*0010*/ 	.word	0x00000000
	.align		4
        /*0014*/ 	.word	0xfffffffd
	.align		4
        /*0018*/ 	.word	0x00000000
	.align		4
        /*001c*/ 	.word	0xfffffffc


//--------------------- .text._Z6invertPdS_PKi    --------------------------
	.section	.text._Z6invertPdS_PKi,"ax",@progbits
	.align	128
        .global         _Z6invertPdS_PKi
        .type           _Z6invertPdS_PKi,@function
        .size           _Z6invertPdS_PKi,(.L_x_24 - _Z6invertPdS_PKi)
        .other          _Z6invertPdS_PKi,@"STO_CUDA_ENTRY STV_DEFAULT"
_Z6invertPdS_PKi:
.text._Z6invertPdS_PKi:
[----:B------:R-:W-:Y:S08]  /*0000*/  LDC R1, c[0x0][0x37c] ;  /* 0x0000df00ff017b82 */ /* 0x000ff00000000800 */
[----:B------:R-:W0:Y:S01]  /*0010*/  LDC.64 R14, c[0x0][0x390] ;  /* 0x0000e400ff0e7b82 */ /* 0x000e220000000a00 */
[----:B------:R-:W0:Y:S02]  /*0020*/  LDCU.64 UR6, c[0x0][0x358] ;  /* 0x00006b00ff0677ac */ /* 0x000e240008000a00 */
[----:B0-----:R-:W2:Y:S02]  /*0030*/  LDG.E R17, desc[UR6][R14.64] ;  /* 0x000000060e117981 */ /* 0x001ea4000c1e1900 */
[----:B--2---:R-:W-:-:S13]  /*0040*/  ISETP.GE.AND P0, PT, R17, 0x1, PT ;  /* 0x000000011100780c */ /* 0x004fda0003f06270 */
[----:B------:R-:W-:Y:S05]  /*0050*/  @!P0 BRA `(.L_x_0) ;  /* 0x0000000800e48947 */ /* 0x000fea0003800000 */
[----:B------:R-:W0:Y:S01]  /*0060*/  S2R R3, SR_TID.X ;  /* 0x0000000000037919 */ /* 0x000e220000002100 */
[----:B------:R-:W0:Y:S01]  /*0070*/  S2UR UR4, SR_CTAID.X ;  /* 0x00000000000479c3 */ /* 0x000e220000002500 */
[----:B------:R-:W1:Y:S07]  /*0080*/  S2R R5, SR_TID.Y ;  /* 0x0000000000057919 */ /* 0x000e6e0000002200 */
[----:B------:R-:W0:Y:S08]  /*0090*/  LDC R2, c[0x0][0x360] ;  /* 0x0000d800ff027b82 */ /* 0x000e300000000800 */
[----:B------:R-:W1:Y:S08]  /*00a0*/  S2UR UR5, SR_CTAID.Y ;  /* 0x00000000000579c3 */ /* 0x000e700000002600 */
[----:B------:R-:W1:Y:S08]  /*00b0*/  LDC R0, c[0x0][0x364] ;  /* 0x0000d900ff007b82 */ /* 0x000e700000000800 */
[----:B------:R-:W2:Y:S01]  /*00c0*/  LDC.64 R12, c[0x0][0x388] ;  /* 0x0000e200ff0c7b82 */ /* 0x000ea20000000a00 */
[----:B0-----:R-:W-:Y:S01]  /*00d0*/  IMAD R2, R2, UR4, R3 ;  /* 0x0000000402027c24 */ /* 0x001fe2000f8e0203 */
[----:B------:R-:W-:-:S06]  /*00e0*/  UMOV UR4, URZ ;  /* 0x000000ff00047c82 */ /* 0x000fcc0008000000 */
[----:B------:R-:W0:Y:S08]  /*00f0*/  LDC.64 R10, c[0x0][0x380] ;  /* 0x0000e000ff0a7b82 */ /* 0x000e300000000a00 */
[----:B------:R-:W3:Y:S01]  /*0100*/  LDC.64 R8, c[0x0][0x388] ;  /* 0x0000e200ff087b82 */ /* 0x000ee20000000a00 */
[----:B-1----:R-:W-:-:S07]  /*0110*/  IMAD R3, R0, UR5, R5 ;  /* 0x0000000500037c24 */ /* 0x002fce000f8e0205 */
.L_x_16:
[----:B------:R-:W-:-:S04]  /*0120*/  ISETP.NE.AND P0, PT, R2, R3, PT ;  /* 0x000000030200720c */ /* 0x000fc80003f05270 */
[----:B------:R-:W-:-:S04]  /*0130*/  ISETP.NE.OR P0, PT, R2, UR4, !P0 ;  /* 0x0000000402007c0c */ /* 0x000fc8000c705670 */
[----:B------:R-:W-:-:S04]  /*0140*/  ISETP.GE.OR P0, PT, R3, R17, P0 ;  /* 0x000000110300720c */ /* 0x000fc80000706670 */
[----:B------:R-:W-:-:S13]  /*0150*/  ISETP.GE.OR P0, PT, R2, R17, P0 ;  /* 0x000000110200720c */ /* 0x000fda0000706670 */
[----:B-1--4-:R-:W-:Y:S05]  /*0160*/  @P0 BRA `(.L_x_1) ;  /* 0x0000000000e00947 */ /* 0x012fea0003800000 */
[----:B------:R-:W-:-:S04]  /*0170*/  IMAD R7, R2, R17, R2 ;  /* 0x0000001102077224 */ /* 0x000fc800078e0202 */
[----:B---3--:R-:W-:-:S06]  /*0180*/  IMAD.WIDE R6, R7, 0x8, R8 ;  /* 0x0000000807067825 */ /* 0x008fcc00078e0208 */
[----:B------:R-:W3:Y:S01]  /*0190*/  LDG.E.64 R6, desc[UR6][R6.64] ;  /* 0x0000000606067981 */ /* 0x000ee2000c1e1b00 */
[----:B------:R-:W-:-:S04]  /*01a0*/  IMAD R31, R2, R17, R3 ;  /* 0x00000011021f7224 */ /* 0x000fc800078e0203 */
[----:B0-----:R-:W-:-:S05]  /*01b0*/  IMAD.WIDE R30, R31, 0x8, R10 ;  /* 0x000000081f1e7825 */ /* 0x001fca00078e020a */
[----:B------:R-:W4:Y:S01]  /*01c0*/  LDG.E.64 R16, desc[UR6][R30.64] ;  /* 0x000000061e107981 */ /* 0x000f22000c1e1b00 */
[----:B------:R-:W-:Y:S01]  /*01d0*/  IMAD.MOV.U32 R4, RZ, RZ, 0x1 ;  /* 0x00000001ff047424 */ /* 0x000fe200078e00ff */
[----:B------:R-:W-:Y:S01]  /*01e0*/  BSSY.RECONVERGENT B0, `(.L_x_2) ;  /* 0x0000012000007945 */ /* 0x000fe20003800200 */
[----:B---3--:R-:W0:Y:S01]  /*01f0*/  MUFU.RCP64H R5, R7 ;  /* 0x0000000700057308 */ /* 0x008e220000001800 */
[----:B----4-:R-:W-:-:S03]  /*0200*/  FSETP.GEU.AND P1, PT, |R17|, 6.5827683646048100446e-37, PT ;  /* 0x036000001100780b */ /* 0x010fc60003f2e200 */
[----:B0-----:R-:W-:-:S08]  /*0210*/  DFMA R18, -R6, R4, 1 ;  /* 0x3ff000000612742b */ /* 0x001fd00000000104 */
[----:B------:R-:W-:-:S08]  /*0220*/  DFMA R18, R18, R18, R18 ;  /* 0x000000121212722b */ /* 0x000fd00000000012 */
[----:B------:R-:W-:-:S08]  /*0230*/  DFMA R18, R4, R18, R4 ;  /* 0x000000120412722b */ /* 0x000fd00000000004 */
[----:B------:R-:W-:-:S08]  /*0240*/  DFMA R4, -R6, R18, 1 ;  /* 0x3ff000000604742b */ /* 0x000fd00000000112 */
[----:B------:R-:W-:-:S08]  /*0250*/  DFMA R4, R18, R4, R18 ;  /* 0x000000041204722b */ /* 0x000fd00000000012 */
[----:B------:R-:W-:-:S08]  /*0260*/  DMUL R18, R16, R4 ;  /* 0x0000000410127228 */ /* 0x000fd00000000000 */
[----:B------:R-:W-:-:S08]  /*0270*/  DFMA R20, -R6, R18, R16 ;  /* 0x000000120614722b */ /* 0x000fd00000000110 */
[----:B------:R-:W-:-:S10]  /*0280*/  DFMA R4, R4, R20, R18 ;  /* 0x000000140404722b */ /* 0x000fd40000000012 */
[----:B------:R-:W-:-:S05]  /*0290*/  FFMA R0, RZ, R7, R5 ;  /* 0x00000007ff007223 */ /* 0x000fca0000000005 */
[----:B------:R-:W-:-:S13]  /*02a0*/  FSETP.GT.AND P0, PT, |R0|, 1.469367938527859385e-39, PT ;  /* 0x001000000000780b */ /* 0x000fda0003f04200 */
[----:B------:R-:W-:Y:S05]  /*02b0*/  @P0 BRA P1, `(.L_x_3) ;  /* 0x0000000000100947 */ /* 0x000fea0000800000 */
[----:B------:R-:W-:-:S07]  /*02c0*/  MOV R0, 0x2e0 ;  /* 0x000002e000007802 */ /* 0x000fce0000000f00 */
[----:B--2---:R-:W-:Y:S05]  /*02d0*/  CALL.REL.NOINC `($__internal_0_$__cuda_sm20_div_rn_f64_full) ;  /* 0x00000008007c7944 */ /* 0x004fea0003c00000 */
[----:B------:R-:W-:Y:S02]  /*02e0*/  IMAD.MOV.U32 R4, RZ, RZ, R6 ;  /* 0x000000ffff047224 */ /* 0x000fe400078e0006 */
[----:B------:R-:W-:-:S07]  /*02f0*/  IMAD.MOV.U32 R5, RZ, RZ, R7 ;  /* 0x000000ffff057224 */ /* 0x000fce00078e0007 */
.L_x_3:
[----:B------:R-:W-:Y:S05]  /*0300*/  BSYNC.RECONVERGENT B0 ;  /* 0x0000000000007941 */ /* 0x000fea0003800200 */
.L_x_2:
[----:B------:R-:W0:Y:S01]  /*0310*/  LDC.64 R22, c[0x0][0x390] ;  /* 0x0000e400ff167b82 */ /* 0x000e220000000a00 */
[----:B------:R1:W-:Y:S04]  /*0320*/  STG.E.64 desc[UR6][R30.64], R4 ;  /* 0x000000041e007986 */ /* 0x0003e8000c101b06 */
[----:B0-----:R-:W3:Y:S02]  /*0330*/  LDG.E R23, desc[UR6][R22.64] ;  /* 0x0000000616177981 */ /* 0x001ee4000c1e1900 */
[----:B---3--:R-:W-:-:S04]  /*0340*/  IMAD R7, R2, R23, R2 ;  /* 0x0000001702077224 */ /* 0x008fc800078e0202 */
[----:B--2---:R-:W-:-:S06]  /*0350*/  IMAD.WIDE R6, R7, 0x8, R12 ;  /* 0x0000000807067825 */ /* 0x004fcc00078e020c */
[----:B------:R-:W2:Y:S01]  /*0360*/  LDG.E.64 R6, desc[UR6][R6.64] ;  /* 0x0000000606067981 */ /* 0x000ea2000c1e1b00 */
[----:B------:R-:W-:-:S04]  /*0370*/  IMAD R33, R2, R23, R3 ;  /* 0x0000001702217224 */ /* 0x000fc800078e0203 */
[----:B------:R-:W-:-:S05]  /*0380*/  IMAD.WIDE R32, R33, 0x8, R12 ;  /* 0x0000000821207825 */ /* 0x000fca00078e020c */
[----:B------:R-:W3:Y:S01]  /*0390*/  LDG.E.64 R16, desc[UR6][R32.64] ;  /* 0x0000000620107981 */ /* 0x000ee2000c1e1b00 */
[----:B------:R-:W-:Y:S01]  /*03a0*/  IMAD.MOV.U32 R18, RZ, RZ, 0x1 ;  /* 0x00000001ff127424 */ /* 0x000fe200078e00ff */
[----:B------:R-:W-:Y:S01]  /*03b0*/  BSSY.RECONVERGENT B0, `(.L_x_4) ;  /* 0x0000012000007945 */ /* 0x000fe20003800200 */
[----:B--2---:R-:W0:Y:S01]  /*03c0*/  MUFU.RCP64H R19, R7 ;  /* 0x0000000700137308 */ /* 0x004e220000001800 */
[----:B---3--:R-:W-:-:S03]  /*03d0*/  FSETP.GEU.AND P1, PT, |R17|, 6.5827683646048100446e-37, PT ;  /* 0x036000001100780b */ /* 0x008fc60003f2e200 */
[----:B0-----:R-:W-:-:S08]  /*03e0*/  DFMA R20, -R6, R18, 1 ;  /* 0x3ff000000614742b */ /* 0x001fd00000000112 */
[----:B------:R-:W-:-:S08]  /*03f0*/  DFMA R20, R20, R20, R20 ;  /* 0x000000141414722b */ /* 0x000fd00000000014 */
[----:B------:R-:W-:-:S08]  /*0400*/  DFMA R20, R18, R20, R18 ;  /* 0x000000141214722b */ /* 0x000fd00000000012 */
[----:B-1----:R-:W-:-:S08]  /*0410*/  DFMA R4, -R6, R20, 1 ;  /* 0x3ff000000604742b */ /* 0x002fd00000000114 */
        /* <DEDUP_REMOVED lines=8> */
[----:B------:R-:W-:Y:S05]  /*04a0*/  CALL.REL.NOINC `($__internal_0_$__cuda_sm20_div_rn_f64_full) ;  /* 0x0000000800087944 */ /* 0x000fea0003c00000 */
[----:B------:R-:W-:Y:S02]  /*04b0*/  IMAD.MOV.U32 R4, RZ, RZ, R6 ;  /* 0x000000ffff047224 */ /* 0x000fe400078e0006 */
[----:B------:R-:W-:-:S07]  /*04c0*/  IMAD.MOV.U32 R5, RZ, RZ, R7 ;  /* 0x000000ffff057224 */ /* 0x000fce00078e0007 */
.L_x_5:
[----:B------:R-:W-:Y:S05]  /*04d0*/  BSYNC.RECONVERGENT B0 ;  /* 0x0000000000007941 */ /* 0x000fea0003800200 */
.L_x_4:
[----:B------:R1:W-:Y:S02]  /*04e0*/  STG.E.64 desc[UR6][R32.64], R4 ;  /* 0x0000000420007986 */ /* 0x0003e4000c101b06 */
.L_x_1:
[----:B------:R-:W-:Y:S05]  /*04f0*/  WARPSYNC.ALL ;  /* 0x0000000000007948 */ /* 0x000fea0003800000 */
[----:B-1----:R-:W1:Y:S08]  /*0500*/  LDC.64 R4, c[0x0][0x390] ;  /* 0x0000e400ff047b82 */ /* 0x002e700000000a00 */
[----:B------:R-:W-:Y:S06]  /*0510*/  BAR.SYNC.DEFER_BLOCKING 0x0 ;  /* 0x0000000000007b1d */ /* 0x000fec0000010000 */
[----:B-1----:R-:W4:Y:S01]  /*0520*/  LDG.E R5, desc[UR6][R4.64] ;  /* 0x0000000604057981 */ /* 0x002f22000c1e1900 */
[C---:B------:R-:W-:Y:S01]  /*0530*/  ISETP.NE.AND P0, PT, R2.reuse, UR4, PT ;  /* 0x0000000402007c0c */ /* 0x040fe2000bf05270 */
[----:B------:R-:W-:Y:S03]  /*0540*/  BSSY.RECONVERGENT B0, `(.L_x_6) ;  /* 0x000003a000007945 */ /* 0x000fe60003800200 */
[----:B------:R-:W-:-:S04]  /*0550*/  ISETP.NE.OR P0, PT, R2, R3, P0 ;  /* 0x000000030200720c */ /* 0x000fc80000705670 */
[----:B----4-:R-:W-:-:S13]  /*0560*/  ISETP.GE.OR P0, PT, R2, R5, P0 ;  /* 0x000000050200720c */ /* 0x010fda0000706670 */
[----:B------:R-:W-:Y:S05]  /*0570*/  @P0 BRA `(.L_x_7) ;  /* 0x0000000000d80947 */ /* 0x000fea0003800000 */
[----:B------:R-:W-:-:S04]  /*0580*/  IMAD R5, R2, R5, R2 ;  /* 0x0000000502057224 */ /* 0x000fc800078e0202 */
[----:B---3--:R-:W-:-:S06]  /*0590*/  IMAD.WIDE R6, R5, 0x8, R8 ;  /* 0x0000000805067825 */ /* 0x008fcc00078e0208 */
[----:B------:R-:W3:Y:S01]  /*05a0*/  LDG.E.64 R6, desc[UR6][R6.64] ;  /* 0x0000000606067981 */ /* 0x000ee2000c1e1b00 */
        /* <DEDUP_REMOVED lines=19> */
[----:B------:R-:W-:Y:S01]  /*06e0*/  MOV R4, R6 ;  /* 0x0000000600047202 */ /* 0x000fe20000000f00 */
[----:B------:R-:W-:-:S07]  /*06f0*/  IMAD.MOV.U32 R5, RZ, RZ, R7 ;  /* 0x000000ffff057224 */ /* 0x000fce00078e0007 */
.L_x_9:
[----:B------:R-:W-:Y:S05]  /*0700*/  BSYNC.RECONVERGENT B1 ;  /* 0x0000000000017941 */ /* 0x000fea0003800200 */
.L_x_8:
[----:B------:R-:W0:Y:S01]  /*0710*/  LDC.64 R20, c[0x0][0x390] ;  /* 0x0000e400ff147b82 */ /* 0x000e220000000a00 */
[----:B------:R1:W-:Y:S04]  /*0720*/  STG.E.64 desc[UR6][R30.64], R4 ;  /* 0x000000041e007986 */ /* 0x0003e8000c101b06 */
[----:B0-----:R-:W3:Y:S02]  /*0730*/  LDG.E R21, desc[UR6][R20.64] ;  /* 0x0000000614157981 */ /* 0x001ee4000c1e1900 */
[----:B---3--:R-:W-:-:S04]  /*0740*/  IMAD R33, R2, R21, R2 ;  /* 0x0000001502217224 */ /* 0x008fc800078e0202 */
[----:B--2---:R-:W-:-:S05]  /*0750*/  IMAD.WIDE R32, R33, 0x8, R12 ;  /* 0x0000000821207825 */ /* 0x004fca00078e020c */
[----:B------:R-:W2:Y:S01]  /*0760*/  LDG.E.64 R6, desc[UR6][R32.64] ;  /* 0x0000000620067981 */ /* 0x000ea2000c1e1b00 */
[----:B------:R-:W-:Y:S01]  /*0770*/  IMAD.MOV.U32 R16, RZ, RZ, 0x1 ;  /* 0x00000001ff107424 */ /* 0x000fe200078e00ff */
[----:B------:R-:W-:Y:S01]  /*0780*/  BSSY.RECONVERGENT B1, `(.L_x_10) ;  /* 0x0000014000017945 */ /* 0x000fe20003800200 */
[----:B--2---:R-:W0:Y:S01]  /*0790*/  MUFU.RCP64H R17, R7 ;  /* 0x0000000700117308 */ /* 0x004e220000001800 */
[----:B------:R-:W-:-:S03]  /*07a0*/  FSETP.GEU.AND P1, PT, |R7|, 6.5827683646048100446e-37, PT ;  /* 0x036000000700780b */ /* 0x000fc60003f2e200 */
[----:B0-----:R-:W-:-:S08]  /*07b0*/  DFMA R18, -R6, R16, 1 ;  /* 0x3ff000000612742b */ /* 0x001fd00000000110 */
[----:B------:R-:W-:-:S08]  /*07c0*/  DFMA R18, R18, R18, R18 ;  /* 0x000000121212722b */ /* 0x000fd00000000012 */
[----:B------:R-:W-:-:S08]  /*07d0*/  DFMA R18, R16, R18, R16 ;  /* 0x000000121012722b */ /* 0x000fd00000000010 */
[----:B------:R-:W-:-:S08]  /*07e0*/  DFMA R16, -R6, R18, 1 ;  /* 0x3ff000000610742b */ /* 0x000fd00000000112 */
[----:B------:R-:W-:-:S08]  /*07f0*/  DFMA R16, R18, R16, R18 ;  /* 0x000000101210722b */ /* 0x000fd00000000012 */
[----:B-1----:R-:W-:-:S08]  /*0800*/  DMUL R4, R6, R16 ;  /* 0x0000001006047228 */ /* 0x002fd00000000000 */
[----:B------:R-:W-:-:S08]  /*0810*/  DFMA R18, -R6, R4, R6 ;  /* 0x000000040612722b */ /* 0x000fd00000000106 */
[----:B------:R-:W-:-:S10]  /*0820*/  DFMA R4, R16, R18, R4 ;  /* 0x000000121004722b */ /* 0x000fd40000000004 */
[----:B------:R-:W-:-:S05]  /*0830*/  FFMA R0, RZ, R7, R5 ;  /* 0x00000007ff007223 */ /* 0x000fca0000000005 */
[----:B------:R-:W-:-:S13]  /*0840*/  FSETP.GT.AND P0, PT, |R0|, 1.469367938527859385e-39, PT ;  /* 0x001000000000780b */ /* 0x000fda0003f04200 */
[----:B------:R-:W-:Y:S05]  /*0850*/  @P0 BRA P1, `(.L_x_11) ;  /* 0x0000000000180947 */ /* 0x000fea0000800000 */
[----:B------:R-:W-:Y:S01]  /*0860*/  IMAD.MOV.U32 R16, RZ, RZ, R6 ;  /* 0x000000ffff107224 */ /* 0x000fe200078e0006 */
[----:B------:R-:W-:Y:S01]  /*0870*/  MOV R0, 0x8a0 ;  /* 0x000008a000007802 */ /* 0x000fe20000000f00 */
[----:B------:R-:W-:-:S07]  /*0880*/  IMAD.MOV.U32 R17, RZ, RZ, R7 ;  /* 0x000000ffff117224 */ /* 0x000fce00078e0007 */
[----:B------:R-:W-:Y:S05]  /*0890*/  CALL.REL.NOINC `($__internal_0_$__cuda_sm20_div_rn_f64_full) ;  /* 0x00000004000c7944 */ /* 0x000fea0003c00000 */
[----:B------:R-:W-:Y:S02]  /*08a0*/  IMAD.MOV.U32 R4, RZ, RZ, R6 ;  /* 0x000000ffff047224 */ /* 0x000fe400078e0006 */
[----:B------:R-:W-:-:S07]  /*08b0*/  IMAD.MOV.U32 R5, RZ, RZ, R7 ;  /* 0x000000ffff057224 */ /* 0x000fce00078e0007 */
.L_x_11:
[----:B------:R-:W-:Y:S05]  /*08c0*/  BSYNC.RECONVERGENT B1 ;  /* 0x0000000000017941 */ /* 0x000fea0003800200 */
.L_x_10:
[----:B------:R1:W-:Y:S02]  /*08d0*/  STG.E.64 desc[UR6][R32.64], R4 ;  /* 0x0000000420007986 */ /* 0x0003e4000c101b06 */
.L_x_7:
[----:B------:R-:W-:Y:S05]  /*08e0*/  BSYNC.RECONVERGENT B0 ;  /* 0x0000000000007941 */ /* 0x000fea0003800200 */
.L_x_6:
[----:B------:R-:W-:Y:S06]  /*08f0*/  BAR.SYNC.DEFER_BLOCKING 0x0 ;  /* 0x0000000000007b1d */ /* 0x000fec0000010000 */
[----:B------:R-:W4:Y:S01]  /*0900*/  LDG.E R0, desc[UR6][R14.64] ;  /* 0x000000060e007981 */ /* 0x000f22000c1e1900 */
[----:B------:R-:W-:Y:S01]  /*0910*/  BSSY.RECONVERGENT B0, `(.L_x_12) ;  /* 0x000001d000007945 */ /* 0x000fe20003800200 */
[----:B----4-:R-:W-:-:S04]  /*0920*/  ISETP.GE.AND P0, PT, R3, R0, PT ;  /* 0x000000000300720c */ /* 0x010fc80003f06270 */
[----:B------:R-:W-:-:S04]  /*0930*/  ISETP.EQ.OR P0, PT, R2, UR4, P0 ;  /* 0x0000000402007c0c */ /* 0x000fc80008702670 */
[----:B------:R-:W-:-:S13]  /*0940*/  ISETP.GE.OR P0, PT, R2, R0, P0 ;  /* 0x000000000200720c */ /* 0x000fda0000706670 */
[----:B------:R-:W-:Y:S05]  /*0950*/  @P0 BRA `(.L_x_13) ;  /* 0x0000000000600947 */ /* 0x000fea0003800000 */
[--C-:B-1----:R-:W-:Y:S02]  /*0960*/  IMAD R5, R0, UR4, R3.reuse ;  /* 0x0000000400057c24 */ /* 0x102fe4000f8e0203 */
[CC--:B------:R-:W-:Y:S02]  /*0970*/  IMAD R7, R2.reuse, R0.reuse, UR4 ;  /* 0x0000000402077e24 */ /* 0x0c0fe4000f8e0200 */
[----:B------:R-:W-:Y:S02]  /*0980*/  IMAD R17, R2, R0, R3 ;  /* 0x0000000002117224 */ /* 0x000fe400078e0203 */
[----:B0-----:R-:W-:-:S04]  /*0990*/  IMAD.WIDE R4, R5, 0x8, R10 ;  /* 0x0000000805047825 */ /* 0x001fc800078e020a */
[----:B---3--:R-:W-:Y:S02]  /*09a0*/  IMAD.WIDE R6, R7, 0x8, R8 ;  /* 0x0000000807067825 */ /* 0x008fe400078e0208 */
[----:B------:R-:W3:Y:S02]  /*09b0*/  LDG.E.64 R4, desc[UR6][R4.64] ;  /* 0x0000000604047981 */ /* 0x000ee4000c1e1b00 */
[----:B------:R-:W-:Y:S02]  /*09c0*/  IMAD.WIDE R16, R17, 0x8, R10 ;  /* 0x0000000811107825 */ /* 0x000fe400078e020a */
[----:B------:R-:W3:Y:S04]  /*09d0*/  LDG.E.64 R6, desc[UR6][R6.64] ;  /* 0x0000000606067981 */ /* 0x000ee8000c1e1b00 */
[----:B------:R-:W3:Y:S01]  /*09e0*/  LDG.E.64 R18, desc[UR6][R16.64] ;  /* 0x0000000610127981 */ /* 0x000ee2000c1e1b00 */
[----:B------:R-:W-:Y:S01]  /*09f0*/  ISETP.NE.AND P0, PT, R3, UR4, PT ;  /* 0x0000000403007c0c */ /* 0x000fe2000bf05270 */
[----:B---3--:R-:W-:-:S07]  /*0a00*/  DFMA R18, -R4, R6, R18 ;  /* 0x000000060412722b */ /* 0x008fce0000000112 */
[----:B------:R4:W-:Y:S05]  /*0a10*/  STG.E.64 desc[UR6][R16.64], R18 ;  /* 0x0000001210007986 */ /* 0x0009ea000c101b06 */
[----:B------:R-:W3:Y:S02]  /*0a20*/  @P0 LDG.E R0, desc[UR6][R14.64] ;  /* 0x000000060e000981 */ /* 0x000ee4000c1e1900 */
[--C-:B---3--:R-:W-:Y:S02]  /*0a30*/  @P0 IMAD R21, R0, UR4, R3.reuse ;  /* 0x0000000400150c24 */ /* 0x108fe4000f8e0203 */
[CC--:B------:R-:W-:Y:S02]  /*0a40*/  @P0 IMAD R23, R2.reuse, R0.reuse, UR4 ;  /* 0x0000000402170e24 */ /* 0x0c0fe4000f8e0200 */
[----:B------:R-:W-:-:S02]  /*0a50*/  @P0 IMAD R25, R2, R0, R3 ;  /* 0x0000000002190224 */ /* 0x000fc400078e0203 */
[----:B------:R-:W-:-:S04]  /*0a60*/  @P0 IMAD.WIDE R20, R21, 0x8, R8 ;  /* 0x0000000815140825 */ /* 0x000fc800078e0208 */
[--C-:B------:R-:W-:Y:S02]  /*0a70*/  @P0 IMAD.WIDE R4, R23, 0x8, R8.reuse ;  /* 0x0000000817040825 */ /* 0x100fe400078e0208 */
[----:B------:R-:W3:Y:S02]  /*0a80*/  @P0 LDG.E.64 R20, desc[UR6][R20.64] ;  /* 0x0000000614140981 */ /* 0x000ee4000c1e1b00 */
[----:B------:R-:W-:Y:S02]  /*0a90*/  @P0 IMAD.WIDE R6, R25, 0x8, R8 ;  /* 0x0000000819060825 */ /* 0x000fe400078e0208 */
[----:B------:R-:W3:Y:S04]  /*0aa0*/  @P0 LDG.E.64 R4, desc[UR6][R4.64] ;  /* 0x0000000604040981 */ /* 0x000ee8000c1e1b00 */
[----:B------:R-:W3:Y:S02]  /*0ab0*/  @P0 LDG.E.64 R22, desc[UR6][R6.64] ;  /* 0x0000000606160981 */ /* 0x000ee4000c1e1b00 */
[----:B---3--:R-:W-:-:S07]  /*0ac0*/  @P0 DFMA R22, -R20, R4, R22 ;  /* 0x000000041416022b */ /* 0x008fce0000000116 */
[----:B------:R4:W-:Y:S04]  /*0ad0*/  @P0 STG.E.64 desc[UR6][R6.64], R22 ;  /* 0x0000001606000986 */ /* 0x0009e8000c101b06 */
.L_x_13:
[----:B------:R-:W-:Y:S05]  /*0ae0*/  BSYNC.RECONVERGENT B0 ;  /* 0x0000000000007941 */ /* 0x000fea0003800200 */
.L_x_12:
[----:B------:R-:W-:Y:S06]  /*0af0*/  BAR.SYNC.DEFER_BLOCKING 0x0 ;  /* 0x0000000000007b1d */ /* 0x000fec0000010000 */
[----:B----4-:R-:W4:Y:S01]  /*0b00*/  LDG.E R17, desc[UR6][R14.64] ;  /* 0x000000060e117981 */ /* 0x010f22000c1e1900 */
[----:B------:R-:W-:Y:S01]  /*0b10*/  BSSY.RECONVERGENT B0, `(.L_x_14) ;  /* 0x000000a000007945 */ /* 0x000fe20003800200 */
[----:B----4-:R-:W-:-:S04]  /*0b20*/  ISETP.GE.AND P0, PT, R3, R17, PT ;  /* 0x000000110300720c */ /* 0x010fc80003f06270 */
[----:B------:R-:W-:-:S04]  /*0b30*/  ISETP.EQ.OR P0, PT, R2, UR4, P0 ;  /* 0x0000000402007c0c */ /* 0x000fc80008702670 */
[----:B------:R-:W-:-:S04]  /*0b40*/  ISETP.NE.OR P0, PT, R3, UR4, P0 ;  /* 0x0000000403007c0c */ /* 0x000fc80008705670 */
[----:B------:R-:W-:-:S13]  /*0b50*/  ISETP.GE.OR P0, PT, R2, R17, P0 ;  /* 0x000000110200720c */ /* 0x000fda0000706670 */
[----:B------:R-:W-:Y:S05]  /*0b60*/  @P0 BRA `(.L_x_15) ;  /* 0x0000000000100947 */ /* 0x000fea0003800000 */
[----:B-1----:R-:W-:-:S04]  /*0b70*/  IMAD R5, R17, R2, R3 ;  /* 0x0000000211057224 */ /* 0x002fc800078e0203 */
[----:B--2---:R-:W-:-:S05]  /*0b80*/  IMAD.WIDE R4, R5, 0x8, R12 ;  /* 0x0000000805047825 */ /* 0x004fca00078e020c */
[----:B------:R4:W-:Y:S04]  /*0b90*/  STG.E.64 desc[UR6][R4.64], RZ ;  /* 0x000000ff04007986 */ /* 0x0009e8000c101b06 */
[----:B------:R4:W5:Y:S02]  /*0ba0*/  LDG.E R17, desc[UR6][R14.64] ;  /* 0x000000060e117981 */ /* 0x000964000c1e1900 */
.L_x_15:
[----:B------:R-:W-:Y:S05]  /*0bb0*/  BSYNC.RECONVERGENT B0 ;  /* 0x0000000000007941 */ /* 0x000fea0003800200 */
.L_x_14:
[----:B------:R-:W-:-:S06]  /*0bc0*/  UIADD3 UR4, UPT, UPT, UR4, 0x1, URZ ;  /* 0x0000000104047890 */ /* 0x000fcc000fffe0ff */
[----:B-----5:R-:W-:-:S13]  /*0bd0*/  ISETP.LE.AND P0, PT, R17, UR4, PT ;  /* 0x0000000411007c0c */ /* 0x020fda000bf03270 */
[----:B------:R-:W-:Y:S05]  /*0be0*/  @!P0 BRA `(.L_x_16) ;  /* 0xfffffff4004c8947 */ /* 0x000fea000383ffff */
.L_x_0:
[----:B------:R-:W-:-:S13]  /*0bf0*/  ISETP.NE.AND P0, PT, R17, RZ, PT ;  /* 0x000000ff1100720c */ /* 0x000fda0003f05270 */
[----:B------:R-:W-:Y:S05]  /*0c00*/  @!P0 EXIT ;  /* 0x000000000000894d */ /* 0x000fea0003800000 */
[----:B------:R-:W0:Y:S01]  /*0c10*/  LDC.64 R6, c[0x0][0x388] ;  /* 0x0000e200ff067b82 */ /* 0x000e220000000a00 */
[----:B---3--:R-:W-:-:S07]  /*0c20*/  MOV R9, RZ ;  /* 0x000000ff00097202 */ /* 0x008fce0000000f00 */
.L_x_17:
[----:B0-----:R-:W-:-:S04]  /*0c30*/  IMAD.WIDE.U32 R2, R9, 0x8, R6 ;  /* 0x0000000809027825 */ /* 0x001fc800078e0006 */
[----:B-1--4-:R-:W-:Y:S02]  /*0c40*/  IMAD.MOV.U32 R4, RZ, RZ, 0x0 ;  /* 0x00000000ff047424 */ /* 0x012fe400078e00ff */
[----:B------:R-:W-:-:S05]  /*0c50*/  IMAD.MOV.U32 R5, RZ, RZ, 0x40140000 ;  /* 0x40140000ff057424 */ /* 0x000fca00078e00ff */
[----:B------:R3:W-:Y:S04]  /*0c60*/  STG.E.64 desc[UR6][R2.64], R4 ;  /* 0x0000000402007986 */ /* 0x0007e8000c101b06 */
[----:B------:R-:W4:Y:S01]  /*0c70*/  LDG.E R0, desc[UR6][R14.64] ;  /* 0x000000060e007981 */ /* 0x000f22000c1e1900 */
[----:B------:R-:W-:Y:S02]  /*0c80*/  VIADD R9, R9, 0x1 ;  /* 0x0000000109097836 */ /* 0x000fe40000000000 */
[----:B----4-:R-:W-:-:S05]  /*0c90*/  IMAD R0, R0, R0, RZ ;  /* 0x0000000000007224 */ /* 0x010fca00078e02ff */
[----:B------:R-:W-:-:S13]  /*0ca0*/  ISETP.GE.U32.AND P0, PT, R9, R0, PT ;  /* 0x000000000900720c */ /* 0x000fda0003f06070 */
[----:B---3--:R-:W-:Y:S05]  /*0cb0*/  @!P0 BRA `(.L_x_17) ;  /* 0xfffffffc00dc8947 */ /* 0x008fea000383ffff */
[----:B------:R-:W-:Y:S05]  /*0cc0*/  EXIT ;  /* 0x000000000000794d */ /* 0x000fea0003800000 */
        .weak           $__internal_0_$__cuda_sm20_div_rn_f64_full
        .type           $__internal_0_$__cuda_sm20_div_rn_f64_full,@function
        .size           $__internal_0_$__cuda_sm20_div_rn_f64_full,(.L_x_24 - $__internal_0_$__cuda_sm20_div_rn_f64_full)
$__internal_0_$__cuda_sm20_div_rn_f64_full:
[----:B------:R-:W-:Y:S01]  /*0cd0*/  FSETP.GEU.AND P2, PT, |R17|, 1.469367938527859385e-39, PT ;  /* 0x001000001100780b */ /* 0x000fe20003f4e200 */
[----:B------:R-:W-:Y:S01]  /*0ce0*/  IMAD.MOV.U32 R20, RZ, RZ, R6 ;  /* 0x000000ffff147224 */ /* 0x000fe200078e0006 */
[C---:B------:R-:W-:Y:S01]  /*0cf0*/  FSETP.GEU.AND P0, PT, |R7|.reuse, 1.469367938527859385e-39, PT ;  /* 0x001000000700780b */ /* 0x040fe20003f0e200 */
[----:B------:R-:W-:Y:S01]  /*0d00*/  IMAD.MOV.U32 R21, RZ, RZ, R7 ;  /* 0x000000ffff157224 */ /* 0x000fe200078e0007 */
[----:B------:R-:W-:Y:S01]  /*0d10*/  LOP3.LUT R18, R7, 0x800fffff, RZ, 0xc0, !PT ;  /* 0x800fffff07127812 */ /* 0x000fe200078ec0ff */
[----:B------:R-:W-:Y:S01]  /*0d20*/  IMAD.MOV.U32 R22, RZ, RZ, R16 ;  /* 0x000000ffff167224 */ /* 0x000fe200078e0010 */
[----:B------:R-:W-:Y:S01]  /*0d30*/  LOP3.LUT R4, R17, 0x7ff00000, RZ, 0xc0, !PT ;  /* 0x7ff0000011047812 */ /* 0x000fe200078ec0ff */
[----:B------:R-:W-:Y:S01]  /*0d40*/  IMAD.MOV.U32 R24, RZ, RZ, 0x1 ;  /* 0x00000001ff187424 */ /* 0x000fe200078e00ff */
[----:B------:R-:W-:Y:S01]  /*0d50*/  LOP3.LUT R19, R18, 0x3ff00000, RZ, 0xfc, !PT ;  /* 0x3ff0000012137812 */ /* 0x000fe200078efcff */
[----:B------:R-:W-:Y:S01]  /*0d60*/  IMAD.MOV.U32 R18, RZ, RZ, R6 ;  /* 0x000000ffff127224 */ /* 0x000fe200078e0006 */
[----:B------:R-:W-:Y:S01]  /*0d70*/  LOP3.LUT R7, R7, 0x7ff00000, RZ, 0xc0, !PT ;  /* 0x7ff0000007077812 */ /* 0x000fe200078ec0ff */
[----:B------:R-:W-:Y:S01]  /*0d80*/  IMAD.MOV.U32 R6, RZ, RZ, R4 ;  /* 0x000000ffff067224 */ /* 0x000fe200078e0004 */
[----:B------:R-:W-:Y:S01]  /*0d90*/  BSSY.RECONVERGENT B2, `(.L_x_18) ;  /* 0x000004d000027945 */ /* 0x000fe20003800200 */
[----:B------:R-:W-:Y:S01]  /*0da0*/  @!P2 LOP3.LUT R5, R21, 0x7ff00000, RZ, 0xc0, !PT ;  /* 0x7ff000001505a812 */ /* 0x000fe200078ec0ff */
[----:B------:R-:W-:Y:S01]  /*0db0*/  @!P2 IMAD.MOV.U32 R26, RZ, RZ, RZ ;  /* 0x000000ffff1aa224 */ /* 0x000fe200078e00ff */
[----:B------:R-:W-:Y:S01]  /*0dc0*/  @!P0 DMUL R18, R20, 8.98846567431157953865e+307 ;  /* 0x7fe0000014128828 */ /* 0x000fe20000000000 */
[----:B------:R-:W-:-:S02]  /*0dd0*/  ISETP.GE.U32.AND P1, PT, R4, R7, PT ;  /* 0x000000070400720c */ /* 0x000fc40003f26070 */
[----:B------:R-:W-:Y:S02]  /*0de0*/  @!P2 ISETP.GE.U32.AND P3, PT, R4, R5, PT ;  /* 0x000000050400a20c */ /* 0x000fe40003f66070 */
[----:B------:R-:W-:Y:S01]  /*0df0*/  MOV R5, 0x1ca00000 ;  /* 0x1ca0000000057802 */ /* 0x000fe20000000f00 */
[----:B------:R-:W0:Y:S03]  /*0e00*/  MUFU.RCP64H R25, R19 ;  /* 0x0000001300197308 */ /* 0x000e260000001800 */
[C---:B------:R-:W-:Y:S02]  /*0e10*/  @!P2 SEL R27, R5.reuse, 0x63400000, !P3 ;  /* 0x63400000051ba807 */ /* 0x040fe40005800000 */
[----:B------:R-:W-:Y:S02]  /*0e20*/  SEL R23, R5, 0x63400000, !P1 ;  /* 0x6340000005177807 */ /* 0x000fe40004800000 */
[----:B------:R-:W-:-:S02]  /*0e30*/  @!P2 LOP3.LUT R27, R27, 0x80000000, R17, 0xf8, !PT ;  /* 0x800000001b1ba812 */ /* 0x000fc400078ef811 */
[----:B------:R-:W-:Y:S02]  /*0e40*/  LOP3.LUT R23, R23, 0x800fffff, R17, 0xf8, !PT ;  /* 0x800fffff17177812 */ /* 0x000fe400078ef811 */
[----:B------:R-:W-:Y:S02]  /*0e50*/  @!P2 LOP3.LUT R27, R27, 0x100000, RZ, 0xfc, !PT ;  /* 0x001000001b1ba812 */ /* 0x000fe400078efcff */
[----:B------:R-:W-:-:S04]  /*0e60*/  @!P0 LOP3.LUT R7, R19, 0x7ff00000, RZ, 0xc0, !PT ;  /* 0x7ff0000013078812 */ /* 0x000fc800078ec0ff */
[----:B------:R-:W-:Y:S02]  /*0e70*/  @!P2 DFMA R22, R22, 2, -R26 ;  /* 0x400000001616a82b */ /* 0x000fe4000000081a */
[----:B0-----:R-:W-:-:S08]  /*0e80*/  DFMA R26, R24, -R18, 1 ;  /* 0x3ff00000181a742b */ /* 0x001fd00000000812 */
[----:B------:R-:W-:Y:S01]  /*0e90*/  DFMA R26, R26, R26, R26 ;  /* 0x0000001a1a1a722b */ /* 0x000fe2000000001a */
[----:B------:R-:W-:-:S07]  /*0ea0*/  @!P2 LOP3.LUT R6, R23, 0x7ff00000, RZ, 0xc0, !PT ;  /* 0x7ff000001706a812 */ /* 0x000fce00078ec0ff */
[----:B------:R-:W-:-:S08]  /*0eb0*/  DFMA R26, R24, R26, R24 ;  /* 0x0000001a181a722b */ /* 0x000fd00000000018 */
[----:B------:R-:W-:-:S08]  /*0ec0*/  DFMA R24, R26, -R18, 1 ;  /* 0x3ff000001a18742b */ /* 0x000fd00000000812 */
[----:B------:R-:W-:-:S08]  /*0ed0*/  DFMA R24, R26, R24, R26 ;  /* 0x000000181a18722b */ /* 0x000fd0000000001a */
[----:B------:R-:W-:-:S08]  /*0ee0*/  DMUL R26, R24, R22 ;  /* 0x00000016181a7228 */ /* 0x000fd00000000000 */
[----:B------:R-:W-:-:S08]  /*0ef0*/  DFMA R28, R26, -R18, R22 ;  /* 0x800000121a1c722b */ /* 0x000fd00000000016 */
[----:B------:R-:W-:Y:S01]  /*0f00*/  DFMA R28, R24, R28, R26 ;  /* 0x0000001c181c722b */ /* 0x000fe2000000001a */
[----:B------:R-:W-:-:S05]  /*0f10*/  VIADD R24, R6, 0xffffffff ;  /* 0xffffffff06187836 */ /* 0x000fca0000000000 */
[----:B------:R-:W-:Y:S01]  /*0f20*/  ISETP.GT.U32.AND P0, PT, R24, 0x7feffffe, PT ;  /* 0x7feffffe1800780c */ /* 0x000fe20003f04070 */
[----:B------:R-:W-:-:S05]  /*0f30*/  VIADD R24, R7, 0xffffffff ;  /* 0xffffffff07187836 */ /* 0x000fca0000000000 */
[----:B------:R-:W-:-:S13]  /*0f40*/  ISETP.GT.U32.OR P0, PT, R24, 0x7feffffe, P0 ;  /* 0x7feffffe1800780c */ /* 0x000fda0000704470 */
[----:B------:R-:W-:Y:S05]  /*0f50*/  @P0 BRA `(.L_x_19) ;  /* 0x00000000006c0947 */ /* 0x000fea0003800000 */
[----:B------:R-:W-:-:S04]  /*0f60*/  LOP3.LUT R7, R21, 0x7ff00000, RZ, 0xc0, !PT ;  /* 0x7ff0000015077812 */ /* 0x000fc800078ec0ff */
[CC--:B------:R-:W-:Y:S02]  /*0f70*/  VIADDMNMX R6, R4.reuse, -R7.reuse, 0xb9600000, !PT ;  /* 0xb960000004067446 */ /* 0x0c0fe40007800907 */
[----:B------:R-:W-:Y:S02]  /*0f80*/  ISETP.GE.U32.AND P0, PT, R4, R7, PT ;  /* 0x000000070400720c */ /* 0x000fe40003f06070 */
[----:B------:R-:W-:Y:S02]  /*0f90*/  VIMNMX R6, PT, PT, R6, 0x46a00000, PT ;  /* 0x46a0000006067848 */ /* 0x000fe40003fe0100 */
[----:B------:R-:W-:-:S04]  /*0fa0*/  SEL R5, R5, 0x63400000, !P0 ;  /* 0x6340000005057807 */ /* 0x000fc80004000000 */
[----:B------:R-:W-:Y:S01]  /*0fb0*/  IADD3 R16, PT, PT, -R5, R6, RZ ;  /* 0x0000000605107210 */ /* 0x000fe20007ffe1ff */
[----:B------:R-:W-:-:S04]  /*0fc0*/  IMAD.MOV.U32 R6, RZ, RZ, RZ ;  /* 0x000000ffff067224 */ /* 0x000fc800078e00ff */
[----:B------:R-:W-:-:S06]  /*0fd0*/  VIADD R7, R16, 0x7fe00000 ;  /* 0x7fe0000010077836 */ /* 0x000fcc0000000000 */
[----:B------:R-:W-:-:S10]  /*0fe0*/  DMUL R4, R28, R6 ;  /* 0x000000061c047228 */ /* 0x000fd40000000000 */
[----:B------:R-:W-:-:S13]  /*0ff0*/  FSETP.GTU.AND P0, PT, |R5|, 1.469367938527859385e-39, PT ;  /* 0x001000000500780b */ /* 0x000fda0003f0c200 */
[----:B------:R-:W-:Y:S05]  /*1000*/  @P0 BRA `(.L_x_20) ;  /* 0x0000000000940947 */ /* 0x000fea0003800000 */
[----:B------:R-:W-:-:S06]  /*1010*/  DFMA R18, R28, -R18, R22 ;  /* 0x800000121c12722b */ /* 0x000fcc0000000016 */
[----:B------:R-:W-:-:S04]  /*1020*/  IMAD.MOV.U32 R18, RZ, RZ, RZ ;  /* 0x000000ffff127224 */ /* 0x000fc800078e00ff */
[C---:B------:R-:W-:Y:S02]  /*1030*/  FSETP.NEU.AND P0, PT, R19.reuse, RZ, PT ;  /* 0x000000ff1300720b */ /* 0x040fe40003f0d000 */
[----:B------:R-:W-:-:S04]  /*1040*/  LOP3.LUT R21, R19, 0x80000000, R21, 0x48, !PT ;  /* 0x8000000013157812 */ /* 0x000fc800078e4815 */
[----:B------:R-:W-:-:S07]  /*1050*/  LOP3.LUT R19, R21, R7, RZ, 0xfc, !PT ;  /* 0x0000000715137212 */ /* 0x000fce00078efcff */
[----:B------:R-:W-:Y:S05]  /*1060*/  @!P0 BRA `(.L_x_20) ;  /* 0x00000000007c8947 */ /* 0x000fea0003800000 */
[----:B------:R-:W-:Y:S01]  /*1070*/  IMAD.MOV R7, RZ, RZ, -R16 ;  /* 0x000000ffff077224 */ /* 0x000fe200078e0a10 */
[----:B------:R-:W-:Y:S01]  /*1080*/  DMUL.RP R18, R28, R18 ;  /* 0x000000121c127228 */ /* 0x000fe20000008000 */
[----:B------:R-:W-:-:S06]  /*1090*/  IMAD.MOV.U32 R6, RZ, RZ, RZ ;  /* 0x000000ffff067224 */ /* 0x000fcc00078e00ff */
[----:B------:R-:W-:-:S03]  /*10a0*/  DFMA R6, R4, -R6, R28 ;  /* 0x800000060406722b */ /* 0x000fc6000000001c */
[----:B------:R-:W-:-:S03]  /*10b0*/  LOP3.LUT R21, R19, R21, RZ, 0x3c, !PT ;  /* 0x0000001513157212 */ /* 0x000fc600078e3cff */
[----:B------:R-:W-:-:S04]  /*10c0*/  IADD3 R6, PT, PT, -R16, -0x43300000, RZ ;  /* 0xbcd0000010067810 */ /* 0x000fc80007ffe1ff */
[----:B------:R-:W-:-:S04]  /*10d0*/  FSETP.NEU.AND P0, PT, |R7|, R6, PT ;  /* 0x000000060700720b */ /* 0x000fc80003f0d200 */
[----:B------:R-:W-:Y:S02]  /*10e0*/  FSEL R4, R18, R4, !P0 ;  /* 0x0000000412047208 */ /* 0x000fe40004000000 */
[----:B------:R-:W-:Y:S01]  /*10f0*/  FSEL R5, R21, R5, !P0 ;  /* 0x0000000515057208 */ /* 0x000fe20004000000 */
[----:B------:R-:W-:Y:S06]  /*1100*/  BRA `(.L_x_20) ;  /* 0x0000000000547947 */ /* 0x000fec0003800000 */
.L_x_19:
[----:B------:R-:W-:-:S14]  /*1110*/  DSETP.NAN.AND P0, PT, R16, R16, PT ;  /* 0x000000101000722a */ /* 0x000fdc0003f08000 */
[----:B------:R-:W-:Y:S05]  /*1120*/  @P0 BRA `(.L_x_21) ;  /* 0x0000000000440947 */ /* 0x000fea0003800000 */
[----:B------:R-:W-:-:S14]  /*1130*/  DSETP.NAN.AND P0, PT, R20, R20, PT ;  /* 0x000000141400722a */ /* 0x000fdc0003f08000 */
[----:B------:R-:W-:Y:S05]  /*1140*/  @P0 BRA `(.L_x_22) ;  /* 0x0000000000300947 */ /* 0x000fea0003800000 */
[----:B------:R-:W-:Y:S01]  /*1150*/  ISETP.NE.AND P0, PT, R6, R7, PT ;  /* 0x000000070600720c */ /* 0x000fe20003f05270 */
[----:B------:R-:W-:Y:S01]  /*1160*/  IMAD.MOV.U32 R5, RZ, RZ, -0x80000 ;  /* 0xfff80000ff057424 */ /* 0x000fe200078e00ff */
[----:B------:R-:W-:-:S11]  /*1170*/  MOV R4, 0x0 ;  /* 0x0000000000047802 */ /* 0x000fd60000000f00 */
[----:B------:R-:W-:Y:S05]  /*1180*/  @!P0 BRA `(.L_x_20) ;  /* 0x0000000000348947 */ /* 0x000fea0003800000 */
[----:B------:R-:W-:Y:S02]  /*1190*/  ISETP.NE.AND P0, PT, R6, 0x7ff00000, PT ;  /* 0x7ff000000600780c */ /* 0x000fe40003f05270 */
[----:B------:R-:W-:Y:S02]  /*11a0*/  LOP3.LUT R5, R17, 0x80000000, R21, 0x48, !PT ;  /* 0x8000000011057812 */ /* 0x000fe400078e4815 */
[----:B------:R-:W-:-:S13]  /*11b0*/  ISETP.EQ.OR P0, PT, R7, RZ, !P0 ;  /* 0x000000ff0700720c */ /* 0x000fda0004702670 */
[----:B------:R-:W-:Y:S01]  /*11c0*/  @P0 LOP3.LUT R6, R5, 0x7ff00000, RZ, 0xfc, !PT ;  /* 0x7ff0000005060812 */ /* 0x000fe200078efcff */
[----:B------:R-:W-:Y:S02]  /*11d0*/  @!P0 IMAD.MOV.U32 R4, RZ, RZ, RZ ;  /* 0x000000ffff048224 */ /* 0x000fe400078e00ff */
[----:B------:R-:W-:Y:S02]  /*11e0*/  @P0 IMAD.MOV.U32 R4, RZ, RZ, RZ ;  /* 0x000000ffff040224 */ /* 0x000fe400078e00ff */
[----:B------:R-:W-:Y:S01]  /*11f0*/  @P0 IMAD.MOV.U32 R5, RZ, RZ, R6 ;  /* 0x000000ffff050224 */ /* 0x000fe200078e0006 */
[----:B------:R-:W-:Y:S06]  /*1200*/  BRA `(.L_x_20) ;  /* 0x0000000000147947 */ /* 0x000fec0003800000 */
.L_x_22:
[----:B------:R-:W-:Y:S01]  /*1210*/  LOP3.LUT R5, R21, 0x80000, RZ, 0xfc, !PT ;  /* 0x0008000015057812 */ /* 0x000fe200078efcff */
[----:B------:R-:W-:Y:S01]  /*1220*/  IMAD.MOV.U32 R4, RZ, RZ, R20 ;  /* 0x000000ffff047224 */ /* 0x000fe200078e0014 */
[----:B------:R-:W-:Y:S06]  /*1230*/  BRA `(.L_x_20) ;  /* 0x0000000000087947 */ /* 0x000fec0003800000 */
.L_x_21:
[----:B------:R-:W-:Y:S02]  /*1240*/  LOP3.LUT R5, R17, 0x80000, RZ, 0xfc, !PT ;  /* 0x0008000011057812 */ /* 0x000fe400078efcff */
[----:B------:R-:W-:-:S07]  /*1250*/  MOV R4, R16 ;  /* 0x0000001000047202 */ /* 0x000fce0000000f00 */
.L_x_20:
[----:B------:R-:W-:Y:S05]  /*1260*/  BSYNC.RECONVERGENT B2 ;  /* 0x0000000000027941 */ /* 0x000fea0003800200 */
.L_x_18:
[----:B------:R-:W-:Y:S02]  /*1270*/  IMAD.MOV.U32 R6, RZ, RZ, R4 ;  /* 0x000000ffff067224 */ /* 0x000fe400078e0004 */
[----:B------:R-:W-:Y:S02]  /*1280*/  IMAD.MOV.U32 R7, RZ, RZ, R5 ;  /* 0x000000ffff077224 */ /* 0x000fe400078e0005 */
[----:B------:R-:W-:Y:S02]  /*1290*/  IMAD.MOV.U32 R4, RZ, RZ, R0 ;  /* 0x000000ffff047224 */ /* 0x000fe400078e0000 */
[----:B------:R-:W-:-:S04]  /*12a0*/  IMAD.MOV.U32 R5, RZ, RZ, 0x0 ;  /* 0x00000000ff057424 */ /* 0x000fc800078e00ff */
[----:B------:R-:W-:Y:S05]  /*12b0*/  RET.REL.NODEC R4 `(_Z6invertPdS_PKi) ;  /* 0xffffffec04507950 */ /* 0x000fea0003c3ffff */
.L_x_23:
[----:B------:R-:W-:-:S00]  /*12c0*/  BRA `(.L_x_23) ;  /* 0xfffffffc00fc7947 */ /* 0x000fc0000383ffff */
[----:B------:R-:W-:-:S00]  /*12d0*/  NOP ;  /* 0x0000000000007918 */ /* 0x000fc00000000000 */
        /* <DEDUP_REMOVED lines=10> */
.L_x_24:


//--------------------- .nv.shared.reserved.0     --------------------------
	.section	.nv.shared.reserved.0,"aw",@nobits
	.weak		__nv_reservedSMEM_offset_0_alias
	.size		__nv_reservedSMEM_offset_0_alias, 0, 64
	.other		__nv_reservedSMEM_offset_0_alias,@"STO_CUDA_RESERVED_SHARED STV_DEFAULT"
__nv_reservedSMEM_offset_0_alias:
	.zero		0
	.zero		64


//--------------------- .nv.constant0._Z6invertPdS_PKi --------------------------
	.section	.nv.constant0._Z6invertPdS_PKi,"a",@progbits
	.sectionflags	@""
	.align	4
.nv.constant0._Z6invertPdS_PKi:
	.zero		920


//--------------------- SYMBOLS --------------------------

	.type		.nv.reservedSmem.offset0,@object
	.size		.nv.reservedSmem.offset0,0x4
